//
// Generated by NVIDIA NVVM Compiler
//
// Compiler Build ID: CL-36424714
// Cuda compilation tools, release 13.0, V13.0.88
// Based on NVVM 20.0.0
//

.version 9.0
.target sm_100
.address_size 64

	// .globl	_Z16conv_bf16_kernelPKfS0_S0_Pfiiiiiii

.visible .entry _Z16conv_bf16_kernelPKfS0_S0_Pfiiiiiii(
	.param .u64 .ptr .align 1 _Z16conv_bf16_kernelPKfS0_S0_Pfiiiiiii_param_0,
	.param .u64 .ptr .align 1 _Z16conv_bf16_kernelPKfS0_S0_Pfiiiiiii_param_1,
	.param .u64 .ptr .align 1 _Z16conv_bf16_kernelPKfS0_S0_Pfiiiiiii_param_2,
	.param .u64 .ptr .align 1 _Z16conv_bf16_kernelPKfS0_S0_Pfiiiiiii_param_3,
	.param .u32 _Z16conv_bf16_kernelPKfS0_S0_Pfiiiiiii_param_4,
	.param .u32 _Z16conv_bf16_kernelPKfS0_S0_Pfiiiiiii_param_5,
	.param .u32 _Z16conv_bf16_kernelPKfS0_S0_Pfiiiiiii_param_6,
	.param .u32 _Z16conv_bf16_kernelPKfS0_S0_Pfiiiiiii_param_7,
	.param .u32 _Z16conv_bf16_kernelPKfS0_S0_Pfiiiiiii_param_8,
	.param .u32 _Z16conv_bf16_kernelPKfS0_S0_Pfiiiiiii_param_9,
	.param .u32 _Z16conv_bf16_kernelPKfS0_S0_Pfiiiiiii_param_10
)
{
	.reg .pred 	%p<20>;
	.reg .b16 	%rs<91>;
	.reg .b32 	%r<68>;
	.reg .b32 	%f<120>;
	.reg .b64 	%rd<31>;

	ld.param.u64 	%rd12, [_Z16conv_bf16_kernelPKfS0_S0_Pfiiiiiii_param_0];
	ld.param.u64 	%rd13, [_Z16conv_bf16_kernelPKfS0_S0_Pfiiiiiii_param_1];
	ld.param.u64 	%rd10, [_Z16conv_bf16_kernelPKfS0_S0_Pfiiiiiii_param_2];
	ld.param.u64 	%rd11, [_Z16conv_bf16_kernelPKfS0_S0_Pfiiiiiii_param_3];
	ld.param.u32 	%r32, [_Z16conv_bf16_kernelPKfS0_S0_Pfiiiiiii_param_4];
	ld.param.u32 	%r27, [_Z16conv_bf16_kernelPKfS0_S0_Pfiiiiiii_param_5];
	ld.param.u32 	%r28, [_Z16conv_bf16_kernelPKfS0_S0_Pfiiiiiii_param_6];
	ld.param.u32 	%r29, [_Z16conv_bf16_kernelPKfS0_S0_Pfiiiiiii_param_7];
	ld.param.u32 	%r30, [_Z16conv_bf16_kernelPKfS0_S0_Pfiiiiiii_param_8];
	ld.param.u32 	%r31, [_Z16conv_bf16_kernelPKfS0_S0_Pfiiiiiii_param_10];
	cvta.to.global.u64 	%rd1, %rd13;
	cvta.to.global.u64 	%rd2, %rd12;
	mov.u32 	%r34, %ctaid.x;
	mov.u32 	%r35, %ntid.x;
	mov.u32 	%r36, %tid.x;
	mad.lo.s32 	%r1, %r34, %r35, %r36;
	mov.u32 	%r37, %ctaid.y;
	mov.u32 	%r38, %ntid.y;
	mov.u32 	%r39, %tid.y;
	mad.lo.s32 	%r40, %r37, %r38, %r39;
	mov.u32 	%r41, %ctaid.z;
	mov.u32 	%r42, %ntid.z;
	mov.u32 	%r43, %tid.z;
	mad.lo.s32 	%r3, %r41, %r42, %r43;
	sub.s32 	%r44, %r28, %r30;
	shl.b32 	%r45, %r31, 1;
	add.s32 	%r46, %r44, %r45;
	setp.gt.s32 	%p2, %r1, %r46;
	setp.ge.s32 	%p3, %r40, %r32;
	setp.ge.s32 	%p4, %r3, %r29;
	or.pred  	%p5, %p3, %p4;
	or.pred  	%p6, %p5, %p2;
	mov.f32 	%f98, 0f00000000;
	@%p6 bra 	$L__BB0_45;
	setp.lt.s32 	%p7, %r30, 1;
	@%p7 bra 	$L__BB0_44;
	setp.lt.s32 	%p8, %r27, 1;
	@%p8 bra 	$L__BB0_44;
	and.b32  	%r4, %r27, 7;
	and.b32  	%r5, %r27, 3;
	and.b32  	%r6, %r27, 2147483640;
	and.b32  	%r7, %r27, 1;
	neg.s32 	%r8, %r6;
	add.s64 	%rd3, %rd1, 16;
	mul.lo.s32 	%r9, %r30, %r3;
	mul.lo.s32 	%r10, %r28, %r40;
	sub.s32 	%r11, %r1, %r31;
	mov.f32 	%f98, 0f00000000;
	mov.b32 	%r61, 0;
$L__BB0_4:
	setp.lt.u32 	%p9, %r27, 8;
	add.s32 	%r49, %r11, %r61;
	setp.lt.s32 	%p10, %r49, 0;
	setp.ge.s32 	%p11, %r49, %r28;
	or.pred  	%p1, %p10, %p11;
	add.s32 	%r50, %r49, %r10;
	mul.lo.s32 	%r13, %r50, %r27;
	add.s32 	%r51, %r61, %r9;
	mul.lo.s32 	%r14, %r51, %r27;
	mov.b32 	%r66, 0;
	@%p9 bra 	$L__BB0_23;
	mov.u32 	%r62, %r14;
	mov.u32 	%r63, %r13;
	mov.u32 	%r64, %r8;
$L__BB0_6:
	.pragma "nounroll";
	mul.wide.s32 	%rd14, %r63, 4;
	add.s64 	%rd15, %rd2, %rd14;
	add.s64 	%rd4, %rd15, 16;
	mul.wide.s32 	%rd16, %r62, 4;
	add.s64 	%rd5, %rd3, %rd16;
	@%p1 bra 	$L__BB0_8;
	ld.global.f32 	%f45, [%rd4+-16];
	// begin inline asm
	{  cvt.rn.bf16.f32 %rs1, %f45;}

	// end inline asm
	ld.global.f32 	%f46, [%rd5+-16];
	// begin inline asm
	{  cvt.rn.bf16.f32 %rs2, %f46;}

	// end inline asm
	// begin inline asm
	{ mul.bf16 %rs3,%rs1,%rs2; }

	// end inline asm
	// begin inline asm
	{ cvt.f32.bf16 %f47, %rs3;}

	// end inline asm
	add.f32 	%f98, %f98, %f47;
$L__BB0_8:
	@%p1 bra 	$L__BB0_10;
	ld.global.f32 	%f48, [%rd4+-12];
	// begin inline asm
	{  cvt.rn.bf16.f32 %rs7, %f48;}

	// end inline asm
	ld.global.f32 	%f49, [%rd5+-12];
	// begin inline asm
	{  cvt.rn.bf16.f32 %rs8, %f49;}

	// end inline asm
	// begin inline asm
	{ mul.bf16 %rs9,%rs7,%rs8; }

	// end inline asm
	// begin inline asm
	{ cvt.f32.bf16 %f50, %rs9;}

	// end inline asm
	add.f32 	%f98, %f98, %f50;
$L__BB0_10:
	@%p1 bra 	$L__BB0_12;
	ld.global.f32 	%f51, [%rd4+-8];
	// begin inline asm
	{  cvt.rn.bf16.f32 %rs13, %f51;}

	// end inline asm
	ld.global.f32 	%f52, [%rd5+-8];
	// begin inline asm
	{  cvt.rn.bf16.f32 %rs14, %f52;}

	// end inline asm
	// begin inline asm
	{ mul.bf16 %rs15,%rs13,%rs14; }

	// end inline asm
	// begin inline asm
	{ cvt.f32.bf16 %f53, %rs15;}

	// end inline asm
	add.f32 	%f98, %f98, %f53;
$L__BB0_12:
	@%p1 bra 	$L__BB0_14;
	ld.global.f32 	%f54, [%rd4+-4];
	// begin inline asm
	{  cvt.rn.bf16.f32 %rs19, %f54;}

	// end inline asm
	ld.global.f32 	%f55, [%rd5+-4];
	// begin inline asm
	{  cvt.rn.bf16.f32 %rs20, %f55;}

	// end inline asm
	// begin inline asm
	{ mul.bf16 %rs21,%rs19,%rs20; }

	// end inline asm
	// begin inline asm
	{ cvt.f32.bf16 %f56, %rs21;}

	// end inline asm
	add.f32 	%f98, %f98, %f56;
$L__BB0_14:
	@%p1 bra 	$L__BB0_16;
	ld.global.f32 	%f57, [%rd4];
	// begin inline asm
	{  cvt.rn.bf16.f32 %rs25, %f57;}

	// end inline asm
	ld.global.f32 	%f58, [%rd5];
	// begin inline asm
	{  cvt.rn.bf16.f32 %rs26, %f58;}

	// end inline asm
	// begin inline asm
	{ mul.bf16 %rs27,%rs25,%rs26; }

	// end inline asm
	// begin inline asm
	{ cvt.f32.bf16 %f59, %rs27;}

	// end inline asm
	add.f32 	%f98, %f98, %f59;
$L__BB0_16:
	@%p1 bra 	$L__BB0_18;
	ld.global.f32 	%f60, [%rd4+4];
	// begin inline asm
	{  cvt.rn.bf16.f32 %rs31, %f60;}

	// end inline asm
	ld.global.f32 	%f61, [%rd5+4];
	// begin inline asm
	{  cvt.rn.bf16.f32 %rs32, %f61;}

	// end inline asm
	// begin inline asm
	{ mul.bf16 %rs33,%rs31,%rs32; }

	// end inline asm
	// begin inline asm
	{ cvt.f32.bf16 %f62, %rs33;}

	// end inline asm
	add.f32 	%f98, %f98, %f62;
$L__BB0_18:
	@%p1 bra 	$L__BB0_20;
	ld.global.f32 	%f63, [%rd4+8];
	// begin inline asm
	{  cvt.rn.bf16.f32 %rs37, %f63;}

	// end inline asm
	ld.global.f32 	%f64, [%rd5+8];
	// begin inline asm
	{  cvt.rn.bf16.f32 %rs38, %f64;}

	// end inline asm
	// begin inline asm
	{ mul.bf16 %rs39,%rs37,%rs38; }

	// end inline asm
	// begin inline asm
	{ cvt.f32.bf16 %f65, %rs39;}

	// end inline asm
	add.f32 	%f98, %f98, %f65;
$L__BB0_20:
	@%p1 bra 	$L__BB0_22;
	ld.global.f32 	%f66, [%rd4+12];
	// begin inline asm
	{  cvt.rn.bf16.f32 %rs43, %f66;}

	// end inline asm
	ld.global.f32 	%f67, [%rd5+12];
	// begin inline asm
	{  cvt.rn.bf16.f32 %rs44, %f67;}

	// end inline asm
	// begin inline asm
	{ mul.bf16 %rs45,%rs43,%rs44; }

	// end inline asm
	// begin inline asm
	{ cvt.f32.bf16 %f68, %rs45;}

	// end inline asm
	add.f32 	%f98, %f98, %f68;
$L__BB0_22:
	add.s32 	%r64, %r64, 8;
	add.s32 	%r63, %r63, 8;
	add.s32 	%r62, %r62, 8;
	setp.ne.s32 	%p12, %r64, 0;
	mov.u32 	%r66, %r6;
	@%p12 bra 	$L__BB0_6;
$L__BB0_23:
	setp.eq.s32 	%p13, %r4, 0;
	@%p13 bra 	$L__BB0_43;
	add.s32 	%r52, %r4, -1;
	setp.lt.u32 	%p14, %r52, 3;
	@%p14 bra 	$L__BB0_34;
	add.s32 	%r53, %r66, %r13;
	mul.wide.s32 	%rd17, %r53, 4;
	add.s64 	%rd6, %rd2, %rd17;
	add.s32 	%r54, %r66, %r14;
	mul.wide.s32 	%rd18, %r54, 4;
	add.s64 	%rd7, %rd1, %rd18;
	@%p1 bra 	$L__BB0_27;
	ld.global.f32 	%f70, [%rd6];
	// begin inline asm
	{  cvt.rn.bf16.f32 %rs49, %f70;}

	// end inline asm
	ld.global.f32 	%f71, [%rd7];
	// begin inline asm
	{  cvt.rn.bf16.f32 %rs50, %f71;}

	// end inline asm
	// begin inline asm
	{ mul.bf16 %rs51,%rs49,%rs50; }

	// end inline asm
	// begin inline asm
	{ cvt.f32.bf16 %f72, %rs51;}

	// end inline asm
	add.f32 	%f98, %f98, %f72;
$L__BB0_27:
	@%p1 bra 	$L__BB0_29;
	ld.global.f32 	%f73, [%rd6+4];
	// begin inline asm
	{  cvt.rn.bf16.f32 %rs55, %f73;}

	// end inline asm
	ld.global.f32 	%f74, [%rd7+4];
	// begin inline asm
	{  cvt.rn.bf16.f32 %rs56, %f74;}

	// end inline asm
	// begin inline asm
	{ mul.bf16 %rs57,%rs55,%rs56; }

	// end inline asm
	// begin inline asm
	{ cvt.f32.bf16 %f75, %rs57;}

	// end inline asm
	add.f32 	%f98, %f98, %f75;
$L__BB0_29:
	@%p1 bra 	$L__BB0_31;
	ld.global.f32 	%f76, [%rd6+8];
	// begin inline asm
	{  cvt.rn.bf16.f32 %rs61, %f76;}

	// end inline asm
	ld.global.f32 	%f77, [%rd7+8];
	// begin inline asm
	{  cvt.rn.bf16.f32 %rs62, %f77;}

	// end inline asm
	// begin inline asm
	{ mul.bf16 %rs63,%rs61,%rs62; }

	// end inline asm
	// begin inline asm
	{ cvt.f32.bf16 %f78, %rs63;}

	// end inline asm
	add.f32 	%f98, %f98, %f78;
$L__BB0_31:
	@%p1 bra 	$L__BB0_33;
	ld.global.f32 	%f79, [%rd6+12];
	// begin inline asm
	{  cvt.rn.bf16.f32 %rs67, %f79;}

	// end inline asm
	ld.global.f32 	%f80, [%rd7+12];
	// begin inline asm
	{  cvt.rn.bf16.f32 %rs68, %f80;}

	// end inline asm
	// begin inline asm
	{ mul.bf16 %rs69,%rs67,%rs68; }

	// end inline asm
	// begin inline asm
	{ cvt.f32.bf16 %f81, %rs69;}

	// end inline asm
	add.f32 	%f98, %f98, %f81;
$L__BB0_33:
	add.s32 	%r66, %r66, 4;
$L__BB0_34:
	setp.eq.s32 	%p15, %r5, 0;
	@%p15 bra 	$L__BB0_43;
	setp.eq.s32 	%p16, %r5, 1;
	mov.f32 	%f117, %f98;
	@%p16 bra 	$L__BB0_41;
	add.s32 	%r55, %r66, %r13;
	mul.wide.s32 	%rd19, %r55, 4;
	add.s64 	%rd8, %rd2, %rd19;
	add.s32 	%r56, %r66, %r14;
	mul.wide.s32 	%rd20, %r56, 4;
	add.s64 	%rd9, %rd1, %rd20;
	@%p1 bra 	$L__BB0_38;
	ld.global.f32 	%f83, [%rd8];
	// begin inline asm
	{  cvt.rn.bf16.f32 %rs73, %f83;}

	// end inline asm
	ld.global.f32 	%f84, [%rd9];
	// begin inline asm
	{  cvt.rn.bf16.f32 %rs74, %f84;}

	// end inline asm
	// begin inline asm
	{ mul.bf16 %rs75,%rs73,%rs74; }

	// end inline asm
	// begin inline asm
	{ cvt.f32.bf16 %f85, %rs75;}

	// end inline asm
	add.f32 	%f98, %f98, %f85;
$L__BB0_38:
	@%p1 bra 	$L__BB0_40;
	ld.global.f32 	%f86, [%rd8+4];
	// begin inline asm
	{  cvt.rn.bf16.f32 %rs79, %f86;}

	// end inline asm
	ld.global.f32 	%f87, [%rd9+4];
	// begin inline asm
	{  cvt.rn.bf16.f32 %rs80, %f87;}

	// end inline asm
	// begin inline asm
	{ mul.bf16 %rs81,%rs79,%rs80; }

	// end inline asm
	// begin inline asm
	{ cvt.f32.bf16 %f88, %rs81;}

	// end inline asm
	add.f32 	%f98, %f98, %f88;
$L__BB0_40:
	add.s32 	%r66, %r66, 2;
	mov.f32 	%f117, %f98;
$L__BB0_41:
	setp.eq.s32 	%p17, %r7, 0;
	or.pred  	%p18, %p17, %p1;
	selp.f32 	%f98, %f98, %f117, %p17;
	@%p18 bra 	$L__BB0_43;
	add.s32 	%r57, %r66, %r13;
	add.s32 	%r58, %r66, %r14;
	mul.wide.s32 	%rd21, %r57, 4;
	add.s64 	%rd22, %rd2, %rd21;
	ld.global.f32 	%f89, [%rd22];
	// begin inline asm
	{  cvt.rn.bf16.f32 %rs85, %f89;}

	// end inline asm
	mul.wide.s32 	%rd23, %r58, 4;
	add.s64 	%rd24, %rd1, %rd23;
	ld.global.f32 	%f90, [%rd24];
	// begin inline asm
	{  cvt.rn.bf16.f32 %rs86, %f90;}

	// end inline asm
	// begin inline asm
	{ mul.bf16 %rs87,%rs85,%rs86; }

	// end inline asm
	// begin inline asm
	{ cvt.f32.bf16 %f91, %rs87;}

	// end inline asm
	add.f32 	%f98, %f117, %f91;
$L__BB0_43:
	add.s32 	%r61, %r61, 1;
	setp.ne.s32 	%p19, %r61, %r30;
	@%p19 bra 	$L__BB0_4;
$L__BB0_44:
	cvta.to.global.u64 	%rd25, %rd10;
	mul.wide.u32 	%rd26, %r3, 4;
	add.s64 	%rd27, %rd25, %rd26;
	ld.global.f32 	%f92, [%rd27];
	add.f32 	%f93, %f98, %f92;
	max.f32 	%f94, %f93, 0f00000000;
	mad.lo.s32 	%r59, %r28, %r40, %r1;
	mad.lo.s32 	%r60, %r59, %r29, %r3;
	cvta.to.global.u64 	%rd28, %rd11;
	mul.wide.s32 	%rd29, %r60, 4;
	add.s64 	%rd30, %rd28, %rd29;
	st.global.f32 	[%rd30], %f94;
$L__BB0_45:
	ret;

}


// ===== COMPILED SASS (sm_100) =====

	.target	sm_100

	.elftype	@"ET_EXEC"


//--------------------- .note.nv.tkinfo           --------------------------
	.section	.note.nv.tkinfo,"",@"SHT_NOTE"
	.sectionflags	@"SHF_NOTE_NV_TKINFO"
	.tkinfo
        /*0018*/ 	.word	0x00000002
        /*0030*/ 	.string	""
        /*0030*/ 	.string	"ptxas"
        /*0030*/ 	.string	"Cuda compilation tools, release 13.0, V13.0.88"
        /*0030*/ 	.string	"Build cuda_13.0.r13.0/compiler.36424714_0"
        /*0030*/ 	.string	"-arch sm_100 -m 64 "



//--------------------- .note.nv.cuinfo           --------------------------
	.section	.note.nv.cuinfo,"",@"SHT_NOTE"
	.sectionflags	@"SHF_NOTE_NV_CUINFO"
        /*0018*/ 	.short	0x0002
        /*001a*/ 	.short	0x0064
        /*001c*/ 	.short	0x0082
	.zero		2


//--------------------- .nv.info                  --------------------------
	.section	.nv.info,"",@"SHT_CUDA_INFO"
	.align	4


	//----- nvinfo : EIATTR_REGCOUNT
	.align		4
        /*0000*/ 	.byte	0x04, 0x2f
        /*0002*/ 	.short	(.L_1 - .L_0)
	.align		4
.L_0:
        /*0004*/ 	.word	index@(_Z16conv_bf16_kernelPKfS0_S0_Pfiiiiiii)
        /*0008*/ 	.word	0x00000020


	//----- nvinfo : EIATTR_FRAME_SIZE
	.align		4
.L_1:
        /*000c*/ 	.byte	0x04, 0x11
        /*000e*/ 	.short	(.L_3 - .L_2)
	.align		4
.L_2:
        /*0010*/ 	.word	index@(_Z16conv_bf16_kernelPKfS0_S0_Pfiiiiiii)
        /*0014*/ 	.word	0x00000000


	//----- nvinfo : EIATTR_MIN_STACK_SIZE
	.align		4
.L_3:
        /*0018*/ 	.byte	0x04, 0x12
        /*001a*/ 	.short	(.L_5 - .L_4)
	.align		4
.L_4:
        /*001c*/ 	.word	index@(_Z16conv_bf16_kernelPKfS0_S0_Pfiiiiiii)
        /*0020*/ 	.word	0x00000000
.L_5:


//--------------------- .nv.compat                --------------------------
	.section	.nv.compat,"",@"SHT_CUDA_COMPAT_INFO"
	.align	4
        /*0000*/ 	.byte	0x02, 0x09, 0x00, 0x00, 0x02, 0x02, 0x01, 0x00, 0x02, 0x05, 0x05, 0x00, 0x03, 0x07, 0x01, 0x01
        /*0010*/ 	.byte	0x02, 0x03, 0x00, 0x00, 0x02, 0x06, 0x01, 0x00, 0x04, 0x0b, 0x08, 0x00, 0x09, 0x00, 0x00, 0x00
        /*0020*/ 	.byte	0x00, 0x00, 0x00, 0x00


//--------------------- .nv.info._Z16conv_bf16_kernelPKfS0_S0_Pfiiiiiii --------------------------
	.section	.nv.info._Z16conv_bf16_kernelPKfS0_S0_Pfiiiiiii,"",@"SHT_CUDA_INFO"
	.sectionflags	@""
	.align	4


	//----- nvinfo : EIATTR_CUDA_API_VERSION
	.align		4
        /*0000*/ 	.byte	0x04, 0x37
        /*0002*/ 	.short	(.L_7 - .L_6)
.L_6:
        /*0004*/ 	.word	0x00000082


	//----- nvinfo : EIATTR_KPARAM_INFO
	.align		4
.L_7:
        /*0008*/ 	.byte	0x04, 0x17
        /*000a*/ 	.short	(.L_9 - .L_8)
.L_8:
        /*000c*/ 	.word	0x00000000
        /*0010*/ 	.short	0x000a
        /*0012*/ 	.short	0x0038
        /*0014*/ 	.byte	0x00, 0xf0, 0x11, 0x00


	//----- nvinfo : EIATTR_KPARAM_INFO
	.align		4
.L_9:
        /*0018*/ 	.byte	0x04, 0x17
        /*001a*/ 	.short	(.L_11 - .L_10)
.L_10:
        /*001c*/ 	.word	0x00000000
        /*0020*/ 	.short	0x0009
        /*0022*/ 	.short	0x0034
        /*0024*/ 	.byte	0x00, 0xf0, 0x11, 0x00


	//----- nvinfo : EIATTR_KPARAM_INFO
	.align		4
.L_11:
        /*0028*/ 	.byte	0x04, 0x17
        /*002a*/ 	.short	(.L_13 - .L_12)
.L_12:
        /*002c*/ 	.word	0x00000000
        /*0030*/ 	.short	0x0008
        /*0032*/ 	.short	0x0030
        /*0034*/ 	.byte	0x00, 0xf0, 0x11, 0x00


	//----- nvinfo : EIATTR_KPARAM_INFO
	.align		4
.L_13:
        /*0038*/ 	.byte	0x04, 0x17
        /*003a*/ 	.short	(.L_15 - .L_14)
.L_14:
        /*003c*/ 	.word	0x00000000
        /*0040*/ 	.short	0x0007
        /*0042*/ 	.short	0x002c
        /*0044*/ 	.byte	0x00, 0xf0, 0x11, 0x00


	//----- nvinfo : EIATTR_KPARAM_INFO
	.align		4
.L_15:
        /*0048*/ 	.byte	0x04, 0x17
        /*004a*/ 	.short	(.L_17 - .L_16)
.L_16:
        /*004c*/ 	.word	0x00000000
        /*0050*/ 	.short	0x0006
        /*0052*/ 	.short	0x0028
        /*0054*/ 	.byte	0x00, 0xf0, 0x11, 0x00


	//----- nvinfo : EIATTR_KPARAM_INFO
	.align		4
.L_17:
        /*0058*/ 	.byte	0x04, 0x17
        /*005a*/ 	.short	(.L_19 - .L_18)
.L_18:
        /*005c*/ 	.word	0x00000000
        /*0060*/ 	.short	0x0005
        /*0062*/ 	.short	0x0024
        /*0064*/ 	.byte	0x00, 0xf0, 0x11, 0x00


	//----- nvinfo : EIATTR_KPARAM_INFO
	.align		4
.L_19:
        /*0068*/ 	.byte	0x04, 0x17
        /*006a*/ 	.short	(.L_21 - .L_20)
.L_20:
        /*006c*/ 	.word	0x00000000
        /*0070*/ 	.short	0x0004
        /*0072*/ 	.short	0x0020
        /*0074*/ 	.byte	0x00, 0xf0, 0x11, 0x00


	//----- nvinfo : EIATTR_KPARAM_INFO
	.align		4
.L_21:
        /*0078*/ 	.byte	0x04, 0x17
        /*007a*/ 	.short	(.L_23 - .L_22)
.L_22:
        /*007c*/ 	.word	0x00000000
        /*0080*/ 	.short	0x0003
        /*0082*/ 	.short	0x0018
        /*0084*/ 	.byte	0x00, 0xf5, 0x21, 0x00


	//----- nvinfo : EIATTR_KPARAM_INFO
	.align		4
.L_23:
        /*0088*/ 	.byte	0x04, 0x17
        /*008a*/ 	.short	(.L_25 - .L_24)
.L_24:
        /*008c*/ 	.word	0x00000000
        /*0090*/ 	.short	0x0002
        /*0092*/ 	.short	0x0010
        /*0094*/ 	.byte	0x00, 0xf5, 0x21, 0x00


	//----- nvinfo : EIATTR_KPARAM_INFO
	.align		4
.L_25:
        /*0098*/ 	.byte	0x04, 0x17
        /*009a*/ 	.short	(.L_27 - .L_26)
.L_26:
        /*009c*/ 	.word	0x00000000
        /*00a0*/ 	.short	0x0001
        /*00a2*/ 	.short	0x0008
        /*00a4*/ 	.byte	0x00, 0xf5, 0x21, 0x00


	//----- nvinfo : EIATTR_KPARAM_INFO
	.align		4
.L_27:
        /*00a8*/ 	.byte	0x04, 0x17
        /*00aa*/ 	.short	(.L_29 - .L_28)
.L_28:
        /*00ac*/ 	.word	0x00000000
        /*00b0*/ 	.short	0x0000
        /*00b2*/ 	.short	0x0000
        /*00b4*/ 	.byte	0x00, 0xf5, 0x21, 0x00


	//----- nvinfo : EIATTR_SPARSE_MMA_MASK
	.align		4
.L_29:
        /*00b8*/ 	.byte	0x03, 0x50
        /*00ba*/ 	.short	0x0000


	//----- nvinfo : EIATTR_MAXREG_COUNT
	.align		4
        /*00bc*/ 	.byte	0x03, 0x1b
        /*00be*/ 	.short	0x00ff


	//----- nvinfo : EIATTR_MERCURY_ISA_VERSION
	.align		4
        /*00c0*/ 	.byte	0x03, 0x5f
        /*00c2*/ 	.short	0x0101


	//----- nvinfo : EIATTR_VRC_CTA_INIT_COUNT
	.align		4
        /*00c4*/ 	.byte	0x02, 0x4a
	.zero		1
	.zero		1


	//----- nvinfo : EIATTR_EXIT_INSTR_OFFSETS
	.align		4
        /*00c8*/ 	.byte	0x04, 0x1c
        /*00ca*/ 	.short	(.L_31 - .L_30)


	//   ....[0]....
.L_30:
        /*00cc*/ 	.word	0x00000160


	//   ....[1]....
        /*00d0*/ 	.word	0x00000e50


	//----- nvinfo : EIATTR_CRS_STACK_SIZE
	.align		4
.L_31:
        /*00d4*/ 	.byte	0x04, 0x1e
        /*00d6*/ 	.short	(.L_33 - .L_32)
.L_32:
        /*00d8*/ 	.word	0x00000000


	//----- nvinfo : EIATTR_CBANK_PARAM_SIZE
	.align		4
.L_33:
        /*00dc*/ 	.byte	0x03, 0x19
        /*00de*/ 	.short	0x003c


	//----- nvinfo : EIATTR_PARAM_CBANK
	.align		4
        /*00e0*/ 	.byte	0x04, 0x0a
        /*00e2*/ 	.short	(.L_35 - .L_34)
	.align		4
.L_34:
        /*00e4*/ 	.word	index@(.nv.constant0._Z16conv_bf16_kernelPKfS0_S0_Pfiiiiiii)
        /*00e8*/ 	.short	0x0380
        /*00ea*/ 	.short	0x003c


	//----- nvinfo : EIATTR_SW_WAR
	.align		4
.L_35:
        /*00ec*/ 	.byte	0x04, 0x36
        /*00ee*/ 	.short	(.L_37 - .L_36)
.L_36:
        /*00f0*/ 	.word	0x00000008
.L_37:


//--------------------- .nv.callgraph             --------------------------
	.section	.nv.callgraph,"",@"SHT_CUDA_CALLGRAPH"
	.align	4
	.sectionentsize	8
	.align		4
        /*0000*/ 	.word	0x00000000
	.align		4
        /*0004*/ 	.word	0xffffffff
	.align		4
        /*0008*/ 	.word	0x00000000
	.align		4
        /*000c*/ 	.word	0xfffffffe
	.align		4
        /*0010*/ 	.word	0x00000000
	.align		4
        /*0014*/ 	.word	0xfffffffd
	.align		4
        /*0018*/ 	.word	0x00000000
	.align		4
        /*001c*/ 	.word	0xfffffffc


//--------------------- .text._Z16conv_bf16_kernelPKfS0_S0_Pfiiiiiii --------------------------
	.section	.text._Z16conv_bf16_kernelPKfS0_S0_Pfiiiiiii,"ax",@progbits
	.align	128
        .global         _Z16conv_bf16_kernelPKfS0_S0_Pfiiiiiii
        .type           _Z16conv_bf16_kernelPKfS0_S0_Pfiiiiiii,@function
        .size           _Z16conv_bf16_kernelPKfS0_S0_Pfiiiiiii,(.L_x_9 - _Z16conv_bf16_kernelPKfS0_S0_Pfiiiiiii)
        .other          _Z16conv_bf16_kernelPKfS0_S0_Pfiiiiiii,@"STO_CUDA_ENTRY STV_DEFAULT"
_Z16conv_bf16_kernelPKfS0_S0_Pfiiiiiii:
.text._Z16conv_bf16_kernelPKfS0_S0_Pfiiiiiii:
[----:B------:R-:W-:Y:S01]  /*0000*/  LDC R1, c[0x0][0x37c] ;  /* 0x0000df00ff017b82 */ /* 0x000fe20000000800 */
[----:B------:R-:W0:Y:S07]  /*0010*/  S2R R5, SR_TID.Z ;  /* 0x0000000000057919 */ /* 0x000e2e0000002300 */
[----:B------:R-:W1:Y:S01]  /*0020*/  LDC R7, c[0x0][0x360] ;  /* 0x0000d800ff077b82 */ /* 0x000e620000000800 */
[----:B------:R-:W2:Y:S01]  /*0030*/  LDCU UR9, c[0x0][0x3b0] ;  /* 0x00007600ff0977ac */ /* 0x000ea20008000800 */
[----:B------:R-:W3:Y:S01]  /*0040*/  S2R R3, SR_TID.Y ;  /* 0x0000000000037919 */ /* 0x000ee20000002200 */
[----:B------:R-:W2:Y:S01]  /*0050*/  LDCU.64 UR4, c[0x0][0x3a8] ;  /* 0x00007500ff0477ac */ /* 0x000ea20008000a00 */
[----:B------:R-:W1:Y:S04]  /*0060*/  S2R R2, SR_TID.X ;  /* 0x0000000000027919 */ /* 0x000e680000002100 */
[----:B------:R-:W3:Y:S01]  /*0070*/  LDC R6, c[0x0][0x364] ;  /* 0x0000d900ff067b82 */ /* 0x000ee20000000800 */
[----:B------:R-:W4:Y:S01]  /*0080*/  LDCU UR13, c[0x0][0x3b8] ;  /* 0x00007700ff0d77ac */ /* 0x000f220008000800 */
[----:B------:R-:W5:Y:S06]  /*0090*/  LDCU UR10, c[0x0][0x3a0] ;  /* 0x00007400ff0a77ac */ /* 0x000f6c0008000800 */
[----:B------:R-:W0:Y:S01]  /*00a0*/  S2UR UR8, SR_CTAID.Z ;  /* 0x00000000000879c3 */ /* 0x000e220000002700 */
[----:B--2---:R-:W-:-:S07]  /*00b0*/  UIADD3 UR4, UPT, UPT, UR4, -UR9, URZ ;  /* 0x8000000904047290 */ /* 0x004fce000fffe0ff */
[----:B------:R-:W0:Y:S01]  /*00c0*/  LDC R0, c[0x0][0x368] ;  /* 0x0000da00ff007b82 */ /* 0x000e220000000800 */
[----:B----4-:R-:W-:-:S07]  /*00d0*/  ULEA UR4, UR13, UR4, 0x1 ;  /* 0x000000040d047291 */ /* 0x010fce000f8e08ff */
[----:B------:R-:W3:Y:S08]  /*00e0*/  S2UR UR7, SR_CTAID.Y ;  /* 0x00000000000779c3 */ /* 0x000ef00000002600 */
[----:B------:R-:W1:Y:S01]  /*00f0*/  S2UR UR6, SR_CTAID.X ;  /* 0x00000000000679c3 */ /* 0x000e620000002500 */
[----:B0-----:R-:W-:-:S05]  /*0100*/  IMAD R0, R0, UR8, R5 ;  /* 0x0000000800007c24 */ /* 0x001fca000f8e0205 */
[----:B------:R-:W-:Y:S01]  /*0110*/  ISETP.GE.AND P0, PT, R0, UR5, PT ;  /* 0x0000000500007c0c */ /* 0x000fe2000bf06270 */
[----:B---3--:R-:W-:-:S05]  /*0120*/  IMAD R6, R6, UR7, R3 ;  /* 0x0000000706067c24 */ /* 0x008fca000f8e0203 */
[----:B-----5:R-:W-:Y:S01]  /*0130*/  ISETP.GE.OR P0, PT, R6, UR10, P0 ;  /* 0x0000000a06007c0c */ /* 0x020fe20008706670 */
[----:B-1----:R-:W-:-:S05]  /*0140*/  IMAD R7, R7, UR6, R2 ;  /* 0x0000000607077c24 */ /* 0x002fca000f8e0202 */
[----:B------:R-:W-:-:S13]  /*0150*/  ISETP.GT.OR P0, PT, R7, UR4, P0 ;  /* 0x0000000407007c0c */ /* 0x000fda0008704670 */
[----:B------:R-:W-:Y:S05]  /*0160*/  @P0 EXIT ;  /* 0x000000000000094d */ /* 0x000fea0003800000 */
[----:B------:R-:W0:Y:S01]  /*0170*/  LDCU UR6, c[0x0][0x3a4] ;  /* 0x00007480ff0677ac */ /* 0x000e220008000800 */
[----:B------:R-:W-:Y:S01]  /*0180*/  HFMA2 R8, -RZ, RZ, 0, 0 ;  /* 0x00000000ff087431 */ /* 0x000fe200000001ff */
[----:B------:R-:W1:Y:S01]  /*0190*/  LDCU.64 UR14, c[0x0][0x358] ;  /* 0x00006b00ff0e77ac */ /* 0x000e620008000a00 */
[----:B0-----:R-:W-:-:S04]  /*01a0*/  UISETP.GE.AND UP0, UPT, UR6, 0x1, UPT ;  /* 0x000000010600788c */ /* 0x001fc8000bf06270 */
[----:B------:R-:W-:-:S09]  /*01b0*/  UISETP.LT.OR UP0, UPT, UR9, 0x1, !UP0 ;  /* 0x000000010900788c */ /* 0x000fd2000c701670 */
[----:B-1----:R-:W-:Y:S05]  /*01c0*/  BRA.U UP0, `(.L_x_0) ;  /* 0x0000000900f47547 */ /* 0x002fea000b800000 */
[----:B------:R-:W0:Y:S01]  /*01d0*/  LDCU.64 UR8, c[0x0][0x388] ;  /* 0x00007100ff0877ac */ /* 0x000e220008000a00 */
[----:B------:R-:W-:Y:S01]  /*01e0*/  VIADD R28, R7, -UR13 ;  /* 0x8000000d071c7c36 */ /* 0x000fe20008000000 */
[----:B------:R-:W-:Y:S01]  /*01f0*/  MOV R8, RZ ;  /* 0x000000ff00087202 */ /* 0x000fe20000000f00 */
[----:B------:R-:W-:Y:S02]  /*0200*/  ULOP3.LUT UR7, UR6, 0x7ffffff8, URZ, 0xc0, !UPT ;  /* 0x7ffffff806077892 */ /* 0x000fe4000f8ec0ff */
[----:B------:R-:W-:Y:S02]  /*0210*/  ULOP3.LUT UR11, UR6, 0x7, URZ, 0xc0, !UPT ;  /* 0x00000007060b7892 */ /* 0x000fe4000f8ec0ff */
[----:B------:R-:W-:Y:S02]  /*0220*/  ULOP3.LUT UR6, UR6, 0x3, URZ, 0xc0, !UPT ;  /* 0x0000000306067892 */ /* 0x000fe4000f8ec0ff */
[----:B------:R-:W-:Y:S01]  /*0230*/  UIADD3 UR10, UPT, UPT, -UR7, URZ, URZ ;  /* 0x000000ff070a7290 */ /* 0x000fe2000fffe1ff */
[----:B------:R-:W-:Y:S01]  /*0240*/  UMOV UR4, URZ ;  /* 0x000000ff00047c82 */ /* 0x000fe20008000000 */
[----:B0-----:R-:W-:-:S04]  /*0250*/  UIADD3 UR8, UP0, UPT, UR8, 0x10, URZ ;  /* 0x0000001008087890 */ /* 0x001fc8000ff1e0ff */
[----:B------:R-:W-:-:S12]  /*0260*/  UIADD3.X UR9, UPT, UPT, URZ, UR9, URZ, UP0, !UPT ;  /* 0x00000009ff097290 */ /* 0x000fd800087fe4ff */
.L_x_7:
[----:B------:R-:W0:Y:S01]  /*0270*/  LDC R5, c[0x0][0x3b0] ;  /* 0x0000ec00ff057b82 */ /* 0x000e220000000800 */
[----:B------:R-:W1:Y:S01]  /*0280*/  LDCU UR5, c[0x0][0x3a4] ;  /* 0x00007480ff0577ac */ /* 0x000e620008000800 */
[----:B------:R-:W-:Y:S01]  /*0290*/  VIADD R3, R28, UR4 ;  /* 0x000000041c037c36 */ /* 0x000fe20008000000 */
[----:B------:R-:W2:Y:S01]  /*02a0*/  LDCU UR12, c[0x0][0x3a8] ;  /* 0x00007500ff0c77ac */ /* 0x000ea20008000800 */
[----:B-1----:R-:W-:-:S03]  /*02b0*/  UISETP.GE.U32.AND UP0, UPT, UR5, 0x8, UPT ;  /* 0x000000080500788c */ /* 0x002fc6000bf06070 */
[C---:B--2---:R-:W-:Y:S01]  /*02c0*/  ISETP.GE.AND P0, PT, R3.reuse, UR12, PT ;  /* 0x0000000c03007c0c */ /* 0x044fe2000bf06270 */
[----:B0-----:R-:W-:Y:S01]  /*02d0*/  IMAD R10, R0, R5, UR4 ;  /* 0x00000004000a7e24 */ /* 0x001fe2000f8e0205 */
[----:B------:R-:W-:Y:S01]  /*02e0*/  UIADD3 UR4, UPT, UPT, UR4, 0x1, URZ ;  /* 0x0000000104047890 */ /* 0x000fe2000fffe0ff */
[----:B------:R-:W-:Y:S01]  /*02f0*/  IMAD R9, R6, UR12, R3 ;  /* 0x0000000c06097c24 */ /* 0x000fe2000f8e0203 */
[----:B------:R-:W-:Y:S01]  /*0300*/  ISETP.LT.OR P0, PT, R3, RZ, P0 ;  /* 0x000000ff0300720c */ /* 0x000fe20000701670 */
[----:B------:R-:W-:Y:S02]  /*0310*/  IMAD R10, R10, UR5, RZ ;  /* 0x000000050a0a7c24 */ /* 0x000fe4000f8e02ff */
[----:B------:R-:W-:Y:S01]  /*0320*/  IMAD R9, R9, UR5, RZ ;  /* 0x0000000509097c24 */ /* 0x000fe2000f8e02ff */
[----:B------:R-:W-:Y:S01]  /*0330*/  ISETP.NE.AND P3, PT, R5, UR4, PT ;  /* 0x0000000405007c0c */ /* 0x000fe2000bf65270 */
[----:B------:R-:W-:Y:S01]  /*0340*/  UMOV UR5, URZ ;  /* 0x000000ff00057c82 */ /* 0x000fe20008000000 */
[----:B------:R-:W-:Y:S11]  /*0350*/  BRA.U !UP0, `(.L_x_1) ;  /* 0x0000000508287547 */ /* 0x000ff6000b800000 */
[----:B------:R-:W-:Y:S01]  /*0360*/  MOV R11, R10 ;  /* 0x0000000a000b7202 */ /* 0x000fe20000000f00 */
[----:B------:R-:W-:Y:S01]  /*0370*/  IMAD.MOV.U32 R12, RZ, RZ, R9 ;  /* 0x000000ffff0c7224 */ /* 0x000fe200078e0009 */
[----:B------:R-:W-:-:S06]  /*0380*/  UMOV UR5, UR10 ;  /* 0x0000000a00057c82 */ /* 0x000fcc0008000000 */
.L_x_2:
[----:B------:R-:W0:Y:S01]  /*0390*/  LDC.64 R2, c[0x0][0x380] ;  /* 0x0000e000ff027b82 */ /* 0x000e220000000a00 */
[----:B------:R-:W-:Y:S01]  /*03a0*/  MOV R4, UR8 ;  /* 0x0000000800047c02 */ /* 0x000fe20008000f00 */
[----:B------:R-:W-:-:S04]  /*03b0*/  IMAD.U32 R5, RZ, RZ, UR9 ;  /* 0x00000009ff057e24 */ /* 0x000fc8000f8e00ff */
[----:B------:R-:W-:-:S05]  /*03c0*/  IMAD.WIDE R4, R11, 0x4, R4 ;  /* 0x000000040b047825 */ /* 0x000fca00078e0204 */
[----:B------:R-:W2:Y:S04]  /*03d0*/  @!P0 LDG.E R29, desc[UR14][R4.64+-0x10] ;  /* 0xfffff00e041d8981 */ /* 0x000ea8000c1e1900 */
[----:B------:R-:W3:Y:S04]  /*03e0*/  @!P0 LDG.E R13, desc[UR14][R4.64+-0xc] ;  /* 0xfffff40e040d8981 */ /* 0x000ee8000c1e1900 */
[----:B------:R-:W4:Y:S04]  /*03f0*/  @!P0 LDG.E R15, desc[UR14][R4.64+-0x8] ;  /* 0xfffff80e040f8981 */ /* 0x000f28000c1e1900 */
[----:B------:R-:W5:Y:S01]  /*0400*/  @!P0 LDG.E R17, desc[UR14][R4.64+-0x4] ;  /* 0xfffffc0e04118981 */ /* 0x000f62000c1e1900 */
[----:B0-----:R-:W-:-:S03]  /*0410*/  IMAD.WIDE R2, R12, 0x4, R2 ;  /* 0x000000040c027825 */ /* 0x001fc600078e0202 */
[----:B------:R-:W5:Y:S04]  /*0420*/  @!P0 LDG.E R18, desc[UR14][R4.64] ;  /* 0x0000000e04128981 */ /* 0x000f68000c1e1900 */
[----:B------:R-:W4:Y:S04]  /*0430*/  @!P0 LDG.E R24, desc[UR14][R2.64] ;  /* 0x0000000e02188981 */ /* 0x000f28000c1e1900 */
[----:B------:R-:W5:Y:S04]  /*0440*/  @!P0 LDG.E R14, desc[UR14][R2.64+0x4] ;  /* 0x0000040e020e8981 */ /* 0x000f68000c1e1900 */
        /* <DEDUP_REMOVED lines=8> */
[----:B------:R0:W5:Y:S01]  /*04d0*/  @!P0 LDG.E R27, desc[UR14][R2.64+0x1c] ;  /* 0x00001c0e021b8981 */ /* 0x000162000c1e1900 */
[----:B------:R-:W-:-:S04]  /*04e0*/  UIADD3 UR5, UPT, UPT, UR5, 0x8, URZ ;  /* 0x0000000805057890 */ /* 0x000fc8000fffe0ff */
[----:B------:R-:W-:Y:S01]  /*04f0*/  UISETP.NE.AND UP0, UPT, UR5, URZ, UPT ;  /* 0x000000ff0500728c */ /* 0x000fe2000bf05270 */
[----:B------:R-:W-:Y:S01]  /*0500*/  IADD3 R12, PT, PT, R12, 0x8, RZ ;  /* 0x000000080c0c7810 */ /* 0x000fe20007ffe0ff */
[----:B------:R-:W-:Y:S01]  /*0510*/  VIADD R11, R11, 0x8 ;  /* 0x000000080b0b7836 */ /* 0x000fe20000000000 */
[----:B--2---:R-:W-:Y:S02]  /*0520*/  @!P0 F2FP.BF16.F32.PACK_AB R29, RZ, R29 ;  /* 0x0000001dff1d823e */ /* 0x004fe400000010ff */
[----:B---3--:R-:W-:Y:S02]  /*0530*/  @!P0 F2FP.BF16.F32.PACK_AB R13, RZ, R13 ;  /* 0x0000000dff0d823e */ /* 0x008fe400000010ff */
[----:B----4-:R-:W-:Y:S02]  /*0540*/  @!P0 F2FP.BF16.F32.PACK_AB R24, RZ, R24 ;  /* 0x00000018ff18823e */ /* 0x010fe400000010ff */
[----:B-----5:R-:W-:-:S03]  /*0550*/  @!P0 F2FP.BF16.F32.PACK_AB R14, RZ, R14 ;  /* 0x0000000eff0e823e */ /* 0x020fc600000010ff */
[----:B------:R-:W-:Y:S02]  /*0560*/  @!P0 HMUL2.BF16_V2 R24, R24.H0_H0, R29.H0_H0 ;  /* 0x2000001d18188232 */ /* 0x000fe40000200800 */
[----:B------:R-:W-:-:S03]  /*0570*/  @!P0 HMUL2.BF16_V2 R14, R14.H0_H0, R13.H0_H0 ;  /* 0x2000000d0e0e8232 */ /* 0x000fc60000200800 */
[----:B------:R-:W-:Y:S02]  /*0580*/  @!P0 PRMT R13, R24, 0x7610, R13 ;  /* 0x00007610180d8816 */ /* 0x000fe4000000000d */
[----:B------:R-:W-:Y:S02]  /*0590*/  @!P0 F2FP.BF16.F32.PACK_AB R15, RZ, R15 ;  /* 0x0000000fff0f823e */ /* 0x000fe400000010ff */
[----:B------:R-:W-:Y:S02]  /*05a0*/  @!P0 SHF.L.U32 R13, R13, 0x10, RZ ;  /* 0x000000100d0d8819 */ /* 0x000fe400000006ff */
[----:B------:R-:W-:Y:S01]  /*05b0*/  @!P0 F2FP.BF16.F32.PACK_AB R16, RZ, R16 ;  /* 0x00000010ff10823e */ /* 0x000fe200000010ff */
[----:B0-----:R-:W-:Y:S01]  /*05c0*/  @!P0 IMAD.U32 R3, R14, 0x10000, RZ ;  /* 0x000100000e038824 */ /* 0x001fe200078e00ff */
[----:B------:R-:W-:Y:S01]  /*05d0*/  @!P0 F2FP.BF16.F32.PACK_AB R17, RZ, R17 ;  /* 0x00000011ff11823e */ /* 0x000fe200000010ff */
[----:B------:R-:W-:Y:S01]  /*05e0*/  @!P0 FADD R8, R8, R13 ;  /* 0x0000000d08088221 */ /* 0x000fe20000000000 */
[----:B------:R-:W-:Y:S01]  /*05f0*/  @!P0 F2FP.BF16.F32.PACK_AB R19, RZ, R19 ;  /* 0x00000013ff13823e */ /* 0x000fe200000010ff */
[----:B------:R-:W-:Y:S01]  /*0600*/  @!P0 HMUL2.BF16_V2 R2, R16.H0_H0, R15.H0_H0 ;  /* 0x2000000f10028232 */ /* 0x000fe20000200800 */
[----:B------:R-:W-:Y:S01]  /*0610*/  @!P0 F2FP.BF16.F32.PACK_AB R18, RZ, R18 ;  /* 0x00000012ff12823e */ /* 0x000fe200000010ff */
[----:B------:R-:W-:Y:S01]  /*0620*/  @!P0 FADD R8, R8, R3 ;  /* 0x0000000308088221 */ /* 0x000fe20000000000 */
[----:B------:R-:W-:-:S02]  /*0630*/  @!P0 F2FP.BF16.F32.PACK_AB R20, RZ, R20 ;  /* 0x00000014ff14823e */ /* 0x000fc400000010ff */
[----:B------:R-:W-:Y:S02]  /*0640*/  @!P0 F2FP.BF16.F32.PACK_AB R21, RZ, R21 ;  /* 0x00000015ff15823e */ /* 0x000fe400000010ff */
[----:B------:R-:W-:Y:S02]  /*0650*/  @!P0 F2FP.BF16.F32.PACK_AB R22, RZ, R22 ;  /* 0x00000016ff16823e */ /* 0x000fe400000010ff */
[----:B------:R-:W-:Y:S01]  /*0660*/  @!P0 SHF.L.U32 R3, R2, 0x10, RZ ;  /* 0x0000001002038819 */ /* 0x000fe200000006ff */
[----:B------:R-:W-:Y:S01]  /*0670*/  @!P0 HMUL2.BF16_V2 R2, R19.H0_H0, R17.H0_H0 ;  /* 0x2000001113028232 */ /* 0x000fe20000200800 */
[----:B------:R-:W-:Y:S01]  /*0680*/  @!P0 F2FP.BF16.F32.PACK_AB R13, RZ, R23 ;  /* 0x00000017ff0d823e */ /* 0x000fe200000010ff */
[----:B------:R-:W-:Y:S01]  /*0690*/  @!P0 HMUL2.BF16_V2 R4, R21.H0_H0, R18.H0_H0 ;  /* 0x2000001215048232 */ /* 0x000fe20000200800 */
[----:B------:R-:W-:Y:S01]  /*06a0*/  @!P0 F2FP.BF16.F32.PACK_AB R26, RZ, R26 ;  /* 0x0000001aff1a823e */ /* 0x000fe200000010ff */
[----:B------:R-:W-:Y:S02]  /*06b0*/  @!P0 HMUL2.BF16_V2 R20, R22.H0_H0, R20.H0_H0 ;  /* 0x2000001416148232 */ /* 0x000fe40000200800 */
[----:B------:R-:W-:Y:S01]  /*06c0*/  @!P0 FADD R8, R8, R3 ;  /* 0x0000000308088221 */ /* 0x000fe20000000000 */
[----:B------:R-:W-:Y:S01]  /*06d0*/  @!P0 IMAD.U32 R3, R2, 0x10000, RZ ;  /* 0x0001000002038824 */ /* 0x000fe200078e00ff */
[----:B------:R-:W-:Y:S01]  /*06e0*/  @!P0 F2FP.BF16.F32.PACK_AB R25, RZ, R25 ;  /* 0x00000019ff19823e */ /* 0x000fe200000010ff */
[----:B------:R-:W-:Y:S01]  /*06f0*/  @!P0 HMUL2.BF16_V2 R13, R26.H0_H0, R13.H0_H0 ;  /* 0x2000000d1a0d8232 */ /* 0x000fe20000200800 */
[----:B------:R-:W-:Y:S01]  /*0700*/  @!P0 F2FP.BF16.F32.PACK_AB R27, RZ, R27 ;  /* 0x0000001bff1b823e */ /* 0x000fe200000010ff */
[----:B------:R-:W-:Y:S01]  /*0710*/  @!P0 FADD R8, R8, R3 ;  /* 0x0000000308088221 */ /* 0x000fe20000000000 */
[----:B------:R-:W-:-:S02]  /*0720*/  @!P0 PRMT R2, R20, 0x7610, R2 ;  /* 0x0000761014028816 */ /* 0x000fc40000000002 */
[----:B------:R-:W-:Y:S01]  /*0730*/  @!P0 SHF.L.U32 R5, R4, 0x10, RZ ;  /* 0x0000001004058819 */ /* 0x000fe200000006ff */
[----:B------:R-:W-:Y:S01]  /*0740*/  @!P0 HMUL2.BF16_V2 R25, R27.H0_H0, R25.H0_H0 ;  /* 0x200000191b198232 */ /* 0x000fe20000200800 */
[----:B------:R-:W-:Y:S01]  /*0750*/  @!P0 PRMT R4, R13, 0x7610, R4 ;  /* 0x000076100d048816 */ /* 0x000fe20000000004 */
[----:B------:R-:W-:Y:S02]  /*0760*/  @!P0 IMAD.U32 R3, R2, 0x10000, RZ ;  /* 0x0001000002038824 */ /* 0x000fe400078e00ff */
[----:B------:R-:W-:Y:S01]  /*0770*/  @!P0 FADD R8, R8, R5 ;  /* 0x0000000508088221 */ /* 0x000fe20000000000 */
[----:B------:R-:W-:Y:S02]  /*0780*/  @!P0 PRMT R2, R25, 0x7610, R2 ;  /* 0x0000761019028816 */ /* 0x000fe40000000002 */
[----:B------:R-:W-:Y:S01]  /*0790*/  @!P0 SHF.L.U32 R5, R4, 0x10, RZ ;  /* 0x0000001004058819 */ /* 0x000fe200000006ff */
[----:B------:R-:W-:Y:S02]  /*07a0*/  @!P0 FADD R8, R8, R3 ;  /* 0x0000000308088221 */ /* 0x000fe40000000000 */
[----:B------:R-:W-:-:S02]  /*07b0*/  @!P0 IMAD.U32 R3, R2, 0x10000, RZ ;  /* 0x0001000002038824 */ /* 0x000fc400078e00ff */
[----:B------:R-:W-:-:S04]  /*07c0*/  @!P0 FADD R8, R8, R5 ;  /* 0x0000000508088221 */ /* 0x000fc80000000000 */
[----:B------:R-:W-:Y:S01]  /*07d0*/  @!P0 FADD R8, R8, R3 ;  /* 0x0000000308088221 */ /* 0x000fe20000000000 */
[----:B------:R-:W-:Y:S06]  /*07e0*/  BRA.U UP0, `(.L_x_2) ;  /* 0xfffffff900e87547 */ /* 0x000fec000b83ffff */
[----:B------:R-:W-:-:S05]  /*07f0*/  UMOV UR5, UR7 ;  /* 0x0000000700057c82 */ /* 0x000fca0008000000 */
.L_x_1:
[----:B------:R-:W-:-:S09]  /*0800*/  UISETP.NE.AND UP0, UPT, UR11, URZ, UPT ;  /* 0x000000ff0b00728c */ /* 0x000fd2000bf05270 */
[----:B------:R-:W-:Y:S05]  /*0810*/  BRA.U !UP0, `(.L_x_3) ;  /* 0x00000005085c7547 */ /* 0x000fea000b800000 */
[----:B------:R-:W-:Y:S02]  /*0820*/  UIADD3 UR12, UPT, UPT, UR11, -0x1, URZ ;  /* 0xffffffff0b0c7890 */ /* 0x000fe4000fffe0ff */
[----:B------:R-:W-:Y:S02]  /*0830*/  UISETP.NE.AND UP1, UPT, UR6, URZ, UPT ;  /* 0x000000ff0600728c */ /* 0x000fe4000bf25270 */
[----:B------:R-:W-:-:S09]  /*0840*/  UISETP.GE.U32.AND UP0, UPT, UR12, 0x3, UPT ;  /* 0x000000030c00788c */ /* 0x000fd2000bf06070 */
[----:B------:R-:W-:Y:S05]  /*0850*/  BRA.U !UP0, `(.L_x_4) ;  /* 0x0000000108947547 */ /* 0x000fea000b800000 */
[----:B------:R-:W0:Y:S01]  /*0860*/  LDC.64 R2, c[0x0][0x388] ;  /* 0x0000e200ff027b82 */ /* 0x000e220000000a00 */
[----:B------:R-:W-:Y:S01]  /*0870*/  IADD3 R13, PT, PT, R10, UR5, RZ ;  /* 0x000000050a0d7c10 */ /* 0x000fe2000fffe0ff */
[----:B------:R-:W-:-:S06]  /*0880*/  VIADD R11, R9, UR5 ;  /* 0x00000005090b7c36 */ /* 0x000fcc0008000000 */
[----:B------:R-:W1:Y:S01]  /*0890*/  LDC.64 R4, c[0x0][0x380] ;  /* 0x0000e000ff047b82 */ /* 0x000e620000000a00 */
[----:B0-----:R-:W-:-:S05]  /*08a0*/  IMAD.WIDE R2, R13, 0x4, R2 ;  /* 0x000000040d027825 */ /* 0x001fca00078e0202 */
[----:B------:R-:W2:Y:S01]  /*08b0*/  @!P0 LDG.E R12, desc[UR14][R2.64] ;  /* 0x0000000e020c8981 */ /* 0x000ea2000c1e1900 */
[----:B-1----:R-:W-:-:S03]  /*08c0*/  IMAD.WIDE R4, R11, 0x4, R4 ;  /* 0x000000040b047825 */ /* 0x002fc600078e0204 */
[----:B------:R-:W3:Y:S04]  /*08d0*/  @!P0 LDG.E R14, desc[UR14][R2.64+0x4] ;  /* 0x0000040e020e8981 */ /* 0x000ee8000c1e1900 */
[----:B------:R-:W4:Y:S04]  /*08e0*/  @!P0 LDG.E R11, desc[UR14][R4.64] ;  /* 0x0000000e040b8981 */ /* 0x000f28000c1e1900 */
[----:B------:R-:W5:Y:S04]  /*08f0*/  @!P0 LDG.E R13, desc[UR14][R4.64+0x4] ;  /* 0x0000040e040d8981 */ /* 0x000f68000c1e1900 */
[----:B------:R-:W5:Y:S04]  /*0900*/  @!P0 LDG.E R16, desc[UR14][R2.64+0x8] ;  /* 0x0000080e02108981 */ /* 0x000f68000c1e1900 */
[----:B------:R-:W5:Y:S04]  /*0910*/  @!P0 LDG.E R15, desc[UR14][R4.64+0x8] ;  /* 0x0000080e040f8981 */ /* 0x000f68000c1e1900 */
[----:B------:R0:W5:Y:S04]  /*0920*/  @!P0 LDG.E R18, desc[UR14][R2.64+0xc] ;  /* 0x00000c0e02128981 */ /* 0x000168000c1e1900 */
[----:B------:R-:W5:Y:S01]  /*0930*/  @!P0 LDG.E R17, desc[UR14][R4.64+0xc] ;  /* 0x00000c0e04118981 */ /* 0x000f62000c1e1900 */
[----:B------:R-:W-:Y:S01]  /*0940*/  UIADD3 UR5, UPT, UPT, UR5, 0x4, URZ ;  /* 0x0000000405057890 */ /* 0x000fe2000fffe0ff */
[----:B--2---:R-:W-:-:S02]  /*0950*/  @!P0 F2FP.BF16.F32.PACK_AB R12, RZ, R12 ;  /* 0x0000000cff0c823e */ /* 0x004fc400000010ff */
[----:B---3--:R-:W-:Y:S02]  /*0960*/  @!P0 F2FP.BF16.F32.PACK_AB R14, RZ, R14 ;  /* 0x0000000eff0e823e */ /* 0x008fe400000010ff */
[----:B----4-:R-:W-:Y:S02]  /*0970*/  @!P0 F2FP.BF16.F32.PACK_AB R11, RZ, R11 ;  /* 0x0000000bff0b823e */ /* 0x010fe400000010ff */
[----:B-----5:R-:W-:-:S03]  /*0980*/  @!P0 F2FP.BF16.F32.PACK_AB R13, RZ, R13 ;  /* 0x0000000dff0d823e */ /* 0x020fc600000010ff */
[----:B------:R-:W-:Y:S02]  /*0990*/  @!P0 HMUL2.BF16_V2 R11, R11.H0_H0, R12.H0_H0 ;  /* 0x2000000c0b0b8232 */ /* 0x000fe40000200800 */
[----:B------:R-:W-:Y:S01]  /*09a0*/  @!P0 HMUL2.BF16_V2 R13, R13.H0_H0, R14.H0_H0 ;  /* 0x2000000e0d0d8232 */ /* 0x000fe20000200800 */
[----:B------:R-:W-:Y:S02]  /*09b0*/  @!P0 F2FP.BF16.F32.PACK_AB R16, RZ, R16 ;  /* 0x00000010ff10823e */ /* 0x000fe400000010ff */
[----:B------:R-:W-:Y:S02]  /*09c0*/  @!P0 F2FP.BF16.F32.PACK_AB R15, RZ, R15 ;  /* 0x0000000fff0f823e */ /* 0x000fe400000010ff */
[----:B0-----:R-:W-:Y:S02]  /*09d0*/  @!P0 PRMT R2, R13, 0x7610, R2 ;  /* 0x000076100d028816 */ /* 0x001fe40000000002 */
[----:B------:R-:W-:Y:S02]  /*09e0*/  @!P0 F2FP.BF16.F32.PACK_AB R18, RZ, R18 ;  /* 0x00000012ff12823e */ /* 0x000fe400000010ff */
[----:B------:R-:W-:-:S02]  /*09f0*/  @!P0 SHF.L.U32 R11, R11, 0x10, RZ ;  /* 0x000000100b0b8819 */ /* 0x000fc400000006ff */
[----:B------:R-:W-:Y:S01]  /*0a00*/  @!P0 F2FP.BF16.F32.PACK_AB R17, RZ, R17 ;  /* 0x00000011ff11823e */ /* 0x000fe200000010ff */
[----:B------:R-:W-:Y:S02]  /*0a10*/  @!P0 HMUL2.BF16_V2 R4, R15.H0_H0, R16.H0_H0 ;  /* 0x200000100f048232 */ /* 0x000fe40000200800 */
[----:B------:R-:W-:Y:S02]  /*0a20*/  @!P0 IMAD.U32 R3, R2, 0x10000, RZ ;  /* 0x0001000002038824 */ /* 0x000fe400078e00ff */
[----:B------:R-:W-:Y:S01]  /*0a30*/  @!P0 FADD R8, R8, R11 ;  /* 0x0000000b08088221 */ /* 0x000fe20000000000 */
[----:B------:R-:W-:Y:S01]  /*0a40*/  @!P0 HMUL2.BF16_V2 R17, R17.H0_H0, R18.H0_H0 ;  /* 0x2000001211118232 */ /* 0x000fe20000200800 */
[----:B------:R-:W-:Y:S02]  /*0a50*/  @!P0 SHF.L.U32 R5, R4, 0x10, RZ ;  /* 0x0000001004058819 */ /* 0x000fe400000006ff */
[----:B------:R-:W-:Y:S02]  /*0a60*/  @!P0 FADD R8, R8, R3 ;  /* 0x0000000308088221 */ /* 0x000fe40000000000 */
[----:B------:R-:W-:-:S02]  /*0a70*/  @!P0 PRMT R2, R17, 0x7610, R2 ;  /* 0x0000761011028816 */ /* 0x000fc40000000002 */
[----:B------:R-:W-:Y:S02]  /*0a80*/  @!P0 FADD R8, R8, R5 ;  /* 0x0000000508088221 */ /* 0x000fe40000000000 */
[----:B------:R-:W-:-:S05]  /*0a90*/  @!P0 SHF.L.U32 R3, R2, 0x10, RZ ;  /* 0x0000001002038819 */ /* 0x000fca00000006ff */
[----:B------:R-:W-:-:S07]  /*0aa0*/  @!P0 FADD R8, R8, R3 ;  /* 0x0000000308088221 */ /* 0x000fce0000000000 */
.L_x_4:
[----:B------:R-:W-:Y:S05]  /*0ab0*/  BRA.U !UP1, `(.L_x_3) ;  /* 0x0000000109b47547 */ /* 0x000fea000b800000 */
[----:B------:R-:W0:Y:S01]  /*0ac0*/  LDC R2, c[0x0][0x3a4] ;  /* 0x0000e900ff027b82 */ /* 0x000e220000000800 */
[----:B------:R-:W-:Y:S01]  /*0ad0*/  UISETP.NE.AND UP0, UPT, UR6, 0x1, UPT ;  /* 0x000000010600788c */ /* 0x000fe2000bf05270 */
[----:B------:R-:W-:Y:S01]  /*0ae0*/  IMAD.MOV.U32 R11, RZ, RZ, R8 ;  /* 0x000000ffff0b7224 */ /* 0x000fe200078e0008 */
[----:B0-----:R-:W-:-:S04]  /*0af0*/  LOP3.LUT P2, RZ, R2, 0x1, RZ, 0xc0, !PT ;  /* 0x0000000102ff7812 */ /* 0x001fc8000784c0ff */
[----:B------:R-:W-:-:S03]  /*0b00*/  PLOP3.LUT P1, PT, P2, P0, PT, 0x8f, 0xf8 ;  /* 0x0000000000f8781c */ /* 0x000fc60001721177 */
[----:B------:R-:W-:Y:S10]  /*0b10*/  BRA.U !UP0, `(.L_x_5) ;  /* 0x0000000108587547 */ /* 0x000ff4000b800000 */
[----:B------:R-:W0:Y:S01]  /*0b20*/  LDC.64 R4, c[0x0][0x388] ;  /* 0x0000e200ff047b82 */ /* 0x000e220000000a00 */
[----:B------:R-:W-:Y:S02]  /*0b30*/  IADD3 R13, PT, PT, R10, UR5, RZ ;  /* 0x000000050a0d7c10 */ /* 0x000fe4000fffe0ff */
[----:B------:R-:W-:-:S05]  /*0b40*/  IADD3 R11, PT, PT, R9, UR5, RZ ;  /* 0x00000005090b7c10 */ /* 0x000fca000fffe0ff */
[----:B------:R-:W1:Y:S01]  /*0b50*/  LDC.64 R2, c[0x0][0x380] ;  /* 0x0000e000ff027b82 */ /* 0x000e620000000a00 */
[----:B0-----:R-:W-:-:S05]  /*0b60*/  IMAD.WIDE R4, R13, 0x4, R4 ;  /* 0x000000040d047825 */ /* 0x001fca00078e0204 */
[----:B------:R-:W2:Y:S01]  /*0b70*/  @!P0 LDG.E R12, desc[UR14][R4.64] ;  /* 0x0000000e040c8981 */ /* 0x000ea2000c1e1900 */
[----:B-1----:R-:W-:-:S03]  /*0b80*/  IMAD.WIDE R2, R11, 0x4, R2 ;  /* 0x000000040b027825 */ /* 0x002fc600078e0202 */
[----:B------:R-:W3:Y:S04]  /*0b90*/  @!P0 LDG.E R14, desc[UR14][R4.64+0x4] ;  /* 0x0000040e040e8981 */ /* 0x000ee8000c1e1900 */
[----:B------:R-:W4:Y:S04]  /*0ba0*/  @!P0 LDG.E R11, desc[UR14][R2.64] ;  /* 0x0000000e020b8981 */ /* 0x000f28000c1e1900 */
[----:B------:R-:W5:Y:S01]  /*0bb0*/  @!P0 LDG.E R13, desc[UR14][R2.64+0x4] ;  /* 0x0000040e020d8981 */ /* 0x000f62000c1e1900 */
[----:B------:R-:W-:Y:S01]  /*0bc0*/  UIADD3 UR5, UPT, UPT, UR5, 0x2, URZ ;  /* 0x0000000205057890 */ /* 0x000fe2000fffe0ff */
[----:B--2---:R-:W-:-:S02]  /*0bd0*/  @!P0 F2FP.BF16.F32.PACK_AB R12, RZ, R12 ;  /* 0x0000000cff0c823e */ /* 0x004fc400000010ff */
[----:B---3--:R-:W-:Y:S02]  /*0be0*/  @!P0 F2FP.BF16.F32.PACK_AB R14, RZ, R14 ;  /* 0x0000000eff0e823e */ /* 0x008fe400000010ff */
[----:B----4-:R-:W-:Y:S02]  /*0bf0*/  @!P0 F2FP.BF16.F32.PACK_AB R11, RZ, R11 ;  /* 0x0000000bff0b823e */ /* 0x010fe400000010ff */
[----:B-----5:R-:W-:-:S03]  /*0c00*/  @!P0 F2FP.BF16.F32.PACK_AB R13, RZ, R13 ;  /* 0x0000000dff0d823e */ /* 0x020fc600000010ff */
[----:B------:R-:W-:Y:S02]  /*0c10*/  @!P0 HMUL2.BF16_V2 R11, R11.H0_H0, R12.H0_H0 ;  /* 0x2000000c0b0b8232 */ /* 0x000fe40000200800 */
[----:B------:R-:W-:-:S03]  /*0c20*/  @!P0 HMUL2.BF16_V2 R12, R13.H0_H0, R14.H0_H0 ;  /* 0x2000000e0d0c8232 */ /* 0x000fc60000200800 */
[----:B------:R-:W-:Y:S02]  /*0c30*/  @!P0 IMAD.U32 R11, R11, 0x10000, RZ ;  /* 0x000100000b0b8824 */ /* 0x000fe400078e00ff */
[----:B------:R-:W-:Y:S02]  /*0c40*/  @!P0 SHF.L.U32 R5, R12, 0x10, RZ ;  /* 0x000000100c058819 */ /* 0x000fe400000006ff */
[----:B------:R-:W-:-:S04]  /*0c50*/  @!P0 FADD R8, R8, R11 ;  /* 0x0000000b08088221 */ /* 0x000fc80000000000 */
[----:B------:R-:W-:-:S05]  /*0c60*/  @!P0 FADD R8, R8, R5 ;  /* 0x0000000508088221 */ /* 0x000fca0000000000 */
[----:B------:R-:W-:-:S07]  /*0c70*/  MOV R11, R8 ;  /* 0x00000008000b7202 */ /* 0x000fce0000000f00 */
.L_x_5:
[----:B------:R-:W-:Y:S01]  /*0c80*/  BSSY.RECONVERGENT B0, `(.L_x_3) ;  /* 0x0000010000007945 */ /* 0x000fe20003800200 */
[----:B------:R-:W-:-:S03]  /*0c90*/  FSEL R8, R8, R11, !P2 ;  /* 0x0000000b08087208 */ /* 0x000fc60005000000 */
[----:B------:R-:W-:Y:S05]  /*0ca0*/  @P1 BRA `(.L_x_6) ;  /* 0x0000000000341947 */ /* 0x000fea0003800000 */
[----:B------:R-:W0:Y:S01]  /*0cb0*/  LDC.64 R2, c[0x0][0x380] ;  /* 0x0000e000ff027b82 */ /* 0x000e220000000a00 */
[----:B------:R-:W-:Y:S01]  /*0cc0*/  IADD3 R13, PT, PT, R10, UR5, RZ ;  /* 0x000000050a0d7c10 */ /* 0x000fe2000fffe0ff */
[----:B------:R-:W-:-:S06]  /*0cd0*/  VIADD R9, R9, UR5 ;  /* 0x0000000509097c36 */ /* 0x000fcc0008000000 */
[----:B------:R-:W1:Y:S01]  /*0ce0*/  LDC.64 R4, c[0x0][0x388] ;  /* 0x0000e200ff047b82 */ /* 0x000e620000000a00 */
[----:B0-----:R-:W-:-:S06]  /*0cf0*/  IMAD.WIDE R2, R9, 0x4, R2 ;  /* 0x0000000409027825 */ /* 0x001fcc00078e0202 */
[----:B------:R-:W2:Y:S01]  /*0d00*/  LDG.E R2, desc[UR14][R2.64] ;  /* 0x0000000e02027981 */ /* 0x000ea2000c1e1900 */
[----:B-1----:R-:W-:-:S06]  /*0d10*/  IMAD.WIDE R4, R13, 0x4, R4 ;  /* 0x000000040d047825 */ /* 0x002fcc00078e0204 */
[----:B------:R-:W2:Y:S02]  /*0d20*/  LDG.E R5, desc[UR14][R4.64] ;  /* 0x0000000e04057981 */ /* 0x000ea4000c1e1900 */
[----:B--2---:R-:W-:-:S05]  /*0d30*/  F2FP.BF16.F32.PACK_AB R3, R5, R2 ;  /* 0x000000020503723e */ /* 0x004fca00000010ff */
[----:B------:R-:W-:-:S05]  /*0d40*/  HMUL2.BF16_V2 R3, R3.H0_H0, R3.H1_H1 ;  /* 0x3000000303037232 */ /* 0x000fca0000200800 */
[----:B------:R-:W-:-:S04]  /*0d50*/  PRMT R8, R3, 0x7610, R8 ;  /* 0x0000761003087816 */ /* 0x000fc80000000008 */
[----:B------:R-:W-:-:S05]  /*0d60*/  SHF.L.U32 R8, R8, 0x10, RZ ;  /* 0x0000001008087819 */ /* 0x000fca00000006ff */
[----:B------:R-:W-:-:S07]  /*0d70*/  FADD R8, R8, R11 ;  /* 0x0000000b08087221 */ /* 0x000fce0000000000 */
.L_x_6:
[----:B------:R-:W-:Y:S05]  /*0d80*/  BSYNC.RECONVERGENT B0 ;  /* 0x0000000000007941 */ /* 0x000fea0003800200 */
.L_x_3:
[----:B------:R-:W-:Y:S05]  /*0d90*/  @P3 BRA `(.L_x_7) ;  /* 0xfffffff400343947 */ /* 0x000fea000383ffff */
.L_x_0:
[----:B------:R-:W0:Y:S01]  /*0da0*/  LDC.64 R2, c[0x0][0x390] ;  /* 0x0000e400ff027b82 */ /* 0x000e220000000a00 */
[----:B------:R-:W1:Y:S07]  /*0db0*/  LDCU.64 UR16, c[0x0][0x3a8] ;  /* 0x00007500ff1077ac */ /* 0x000e6e0008000a00 */
[----:B------:R-:W2:Y:S01]  /*0dc0*/  LDC.64 R4, c[0x0][0x398] ;  /* 0x0000e600ff047b82 */ /* 0x000ea20000000a00 */
[----:B0-----:R-:W-:-:S06]  /*0dd0*/  IMAD.WIDE.U32 R2, R0, 0x4, R2 ;  /* 0x0000000400027825 */ /* 0x001fcc00078e0002 */
[----:B------:R-:W3:Y:S01]  /*0de0*/  LDG.E R3, desc[UR14][R2.64] ;  /* 0x0000000e02037981 */ /* 0x000ee2000c1e1900 */
[----:B-1----:R-:W-:-:S04]  /*0df0*/  IMAD R7, R6, UR16, R7 ;  /* 0x0000001006077c24 */ /* 0x002fc8000f8e0207 */
[----:B------:R-:W-:-:S04]  /*0e00*/  IMAD R7, R7, UR17, R0 ;  /* 0x0000001107077c24 */ /* 0x000fc8000f8e0200 */
[----:B--2---:R-:W-:-:S04]  /*0e10*/  IMAD.WIDE R4, R7, 0x4, R4 ;  /* 0x0000000407047825 */ /* 0x004fc800078e0204 */
[----:B---3--:R-:W-:-:S05]  /*0e20*/  FADD R8, R3, R8 ;  /* 0x0000000803087221 */ /* 0x008fca0000000000 */
[----:B------:R-:W-:-:S05]  /*0e30*/  FMNMX R7, RZ, R8, !PT ;  /* 0x00000008ff077209 */ /* 0x000fca0007800000 */
[----:B------:R-:W-:Y:S01]  /*0e40*/  STG.E desc[UR14][R4.64], R7 ;  /* 0x0000000704007986 */ /* 0x000fe2000c10190e */
[----:B------:R-:W-:Y:S05]  /*0e50*/  EXIT ;  /* 0x000000000000794d */ /* 0x000fea0003800000 */
.L_x_8:
[----:B------:R-:W-:-:S00]  /*0e60*/  BRA `(.L_x_8) ;  /* 0xfffffffc00fc7947 */ /* 0x000fc0000383ffff */
[----:B------:R-:W-:-:S00]  /*0e70*/  NOP ;  /* 0x0000000000007918 */ /* 0x000fc00000000000 */
        /* <DEDUP_REMOVED lines=8> */
.L_x_9:


//--------------------- .nv.shared.reserved.0     --------------------------
	.section	.nv.shared.reserved.0,"aw",@nobits
	.weak		__nv_reservedSMEM_offset_0_alias
	.size		__nv_reservedSMEM_offset_0_alias, 0, 64
	.other		__nv_reservedSMEM_offset_0_alias,@"STO_CUDA_RESERVED_SHARED STV_DEFAULT"
__nv_reservedSMEM_offset_0_alias:
	.zero		0
	.zero		64


//--------------------- .nv.constant0._Z16conv_bf16_kernelPKfS0_S0_Pfiiiiiii --------------------------
	.section	.nv.constant0._Z16conv_bf16_kernelPKfS0_S0_Pfiiiiiii,"a",@progbits
	.sectionflags	@""
	.align	4
.nv.constant0._Z16conv_bf16_kernelPKfS0_S0_Pfiiiiiii:
	.zero		956


//--------------------- SYMBOLS --------------------------

	.type		.nv.reservedSmem.offset0,@object
	.size		.nv.reservedSmem.offset0,0x4
